//
// Generated by NVIDIA NVVM Compiler
//
// Compiler Build ID: CL-36424714
// Cuda compilation tools, release 13.0, V13.0.88
// Based on NVVM 20.0.0
//

.version 9.0
.target sm_100
.address_size 64

	// .globl	_Z23kernelSum_Column_MatrixPfS_i
// _ZZ23kernelSum_Column_MatrixPfS_iE11shareMatrix has been demoted

.visible .entry _Z23kernelSum_Column_MatrixPfS_i(
	.param .u64 .ptr .align 1 _Z23kernelSum_Column_MatrixPfS_i_param_0,
	.param .u64 .ptr .align 1 _Z23kernelSum_Column_MatrixPfS_i_param_1,
	.param .u32 _Z23kernelSum_Column_MatrixPfS_i_param_2
)
{
	.reg .pred 	%p<20>;
	.reg .b32 	%r<88>;
	.reg .b32 	%f<165>;
	.reg .b64 	%rd<16>;
	// demoted variable
	.shared .align 4 .b8 _ZZ23kernelSum_Column_MatrixPfS_iE11shareMatrix[128];
	ld.param.u64 	%rd4, [_Z23kernelSum_Column_MatrixPfS_i_param_0];
	ld.param.u64 	%rd3, [_Z23kernelSum_Column_MatrixPfS_i_param_1];
	ld.param.u32 	%r51, [_Z23kernelSum_Column_MatrixPfS_i_param_2];
	cvta.to.global.u64 	%rd1, %rd4;
	mov.u32 	%r1, %ctaid.x;
	mov.u32 	%r2, %ntid.x;
	div.u32 	%r3, %r51, %r2;
	mul.lo.s32 	%r4, %r51, %r1;
	mov.u32 	%r5, %tid.x;
	mul.lo.s32 	%r6, %r3, %r5;
	add.s32 	%r7, %r6, %r4;
	setp.lt.s32 	%p1, %r3, 1;
	mov.f32 	%f154, 0f00000000;
	@%p1 bra 	$L__BB0_13;
	and.b32  	%r8, %r3, 15;
	setp.lt.u32 	%p2, %r3, 16;
	mov.f32 	%f154, 0f00000000;
	mov.b32 	%r76, 0;
	@%p2 bra 	$L__BB0_4;
	and.b32  	%r76, %r3, 2147483632;
	neg.s32 	%r74, %r76;
	add.s64 	%rd2, %rd1, 32;
	mov.f32 	%f154, 0f00000000;
	mov.u32 	%r73, %r7;
$L__BB0_3:
	.pragma "nounroll";
	mul.wide.s32 	%rd5, %r73, 4;
	add.s64 	%rd6, %rd2, %rd5;
	ld.global.f32 	%f33, [%rd6+-32];
	add.f32 	%f34, %f154, %f33;
	ld.global.f32 	%f35, [%rd6+-28];
	add.f32 	%f36, %f34, %f35;
	ld.global.f32 	%f37, [%rd6+-24];
	add.f32 	%f38, %f36, %f37;
	ld.global.f32 	%f39, [%rd6+-20];
	add.f32 	%f40, %f38, %f39;
	ld.global.f32 	%f41, [%rd6+-16];
	add.f32 	%f42, %f40, %f41;
	ld.global.f32 	%f43, [%rd6+-12];
	add.f32 	%f44, %f42, %f43;
	ld.global.f32 	%f45, [%rd6+-8];
	add.f32 	%f46, %f44, %f45;
	ld.global.f32 	%f47, [%rd6+-4];
	add.f32 	%f48, %f46, %f47;
	ld.global.f32 	%f49, [%rd6];
	add.f32 	%f50, %f48, %f49;
	ld.global.f32 	%f51, [%rd6+4];
	add.f32 	%f52, %f50, %f51;
	ld.global.f32 	%f53, [%rd6+8];
	add.f32 	%f54, %f52, %f53;
	ld.global.f32 	%f55, [%rd6+12];
	add.f32 	%f56, %f54, %f55;
	ld.global.f32 	%f57, [%rd6+16];
	add.f32 	%f58, %f56, %f57;
	ld.global.f32 	%f59, [%rd6+20];
	add.f32 	%f60, %f58, %f59;
	ld.global.f32 	%f61, [%rd6+24];
	add.f32 	%f62, %f60, %f61;
	ld.global.f32 	%f63, [%rd6+28];
	add.f32 	%f154, %f62, %f63;
	add.s32 	%r74, %r74, 16;
	add.s32 	%r73, %r73, 16;
	setp.ne.s32 	%p3, %r74, 0;
	@%p3 bra 	$L__BB0_3;
$L__BB0_4:
	setp.eq.s32 	%p4, %r8, 0;
	@%p4 bra 	$L__BB0_13;
	and.b32  	%r16, %r3, 7;
	setp.lt.u32 	%p5, %r8, 8;
	@%p5 bra 	$L__BB0_7;
	add.s32 	%r53, %r7, %r76;
	mul.wide.s32 	%rd7, %r53, 4;
	add.s64 	%rd8, %rd1, %rd7;
	ld.global.f32 	%f65, [%rd8];
	add.f32 	%f66, %f154, %f65;
	ld.global.f32 	%f67, [%rd8+4];
	add.f32 	%f68, %f66, %f67;
	ld.global.f32 	%f69, [%rd8+8];
	add.f32 	%f70, %f68, %f69;
	ld.global.f32 	%f71, [%rd8+12];
	add.f32 	%f72, %f70, %f71;
	ld.global.f32 	%f73, [%rd8+16];
	add.f32 	%f74, %f72, %f73;
	ld.global.f32 	%f75, [%rd8+20];
	add.f32 	%f76, %f74, %f75;
	ld.global.f32 	%f77, [%rd8+24];
	add.f32 	%f78, %f76, %f77;
	ld.global.f32 	%f79, [%rd8+28];
	add.f32 	%f154, %f78, %f79;
	add.s32 	%r76, %r76, 8;
$L__BB0_7:
	setp.eq.s32 	%p6, %r16, 0;
	@%p6 bra 	$L__BB0_13;
	and.b32  	%r19, %r3, 3;
	setp.lt.u32 	%p7, %r16, 4;
	@%p7 bra 	$L__BB0_10;
	add.s32 	%r54, %r7, %r76;
	mul.wide.s32 	%rd9, %r54, 4;
	add.s64 	%rd10, %rd1, %rd9;
	ld.global.f32 	%f81, [%rd10];
	add.f32 	%f82, %f154, %f81;
	ld.global.f32 	%f83, [%rd10+4];
	add.f32 	%f84, %f82, %f83;
	ld.global.f32 	%f85, [%rd10+8];
	add.f32 	%f86, %f84, %f85;
	ld.global.f32 	%f87, [%rd10+12];
	add.f32 	%f154, %f86, %f87;
	add.s32 	%r76, %r76, 4;
$L__BB0_10:
	setp.eq.s32 	%p8, %r19, 0;
	@%p8 bra 	$L__BB0_13;
	add.s32 	%r55, %r76, %r4;
	add.s32 	%r79, %r55, %r6;
	neg.s32 	%r78, %r19;
$L__BB0_12:
	.pragma "nounroll";
	mul.wide.s32 	%rd11, %r79, 4;
	add.s64 	%rd12, %rd1, %rd11;
	ld.global.f32 	%f88, [%rd12];
	add.f32 	%f154, %f154, %f88;
	add.s32 	%r79, %r79, 1;
	add.s32 	%r78, %r78, 1;
	setp.ne.s32 	%p9, %r78, 0;
	@%p9 bra 	$L__BB0_12;
$L__BB0_13:
	shl.b32 	%r56, %r5, 2;
	mov.u32 	%r57, _ZZ23kernelSum_Column_MatrixPfS_iE11shareMatrix;
	add.s32 	%r58, %r57, %r56;
	st.shared.f32 	[%r58], %f154;
	bar.sync 	0;
	setp.ne.s32 	%p10, %r5, 0;
	@%p10 bra 	$L__BB0_30;
	setp.lt.u32 	%p11, %r2, 2;
	ld.shared.f32 	%f163, [_ZZ23kernelSum_Column_MatrixPfS_iE11shareMatrix];
	@%p11 bra 	$L__BB0_29;
	add.s32 	%r28, %r2, -1;
	add.s32 	%r60, %r2, -2;
	and.b32  	%r29, %r28, 15;
	setp.lt.u32 	%p12, %r60, 15;
	mov.b32 	%r84, 1;
	@%p12 bra 	$L__BB0_19;
	add.s32 	%r80, %r57, 32;
	and.b32  	%r64, %r28, -16;
	neg.s32 	%r82, %r64;
	mov.b32 	%r81, 0;
$L__BB0_17:
	.pragma "nounroll";
	ld.shared.f32 	%f90, [%r80+-28];
	add.f32 	%f91, %f163, %f90;
	ld.shared.f32 	%f92, [%r80+-24];
	add.f32 	%f93, %f91, %f92;
	ld.shared.f32 	%f94, [%r80+-20];
	add.f32 	%f95, %f93, %f94;
	ld.shared.f32 	%f96, [%r80+-16];
	add.f32 	%f97, %f95, %f96;
	ld.shared.f32 	%f98, [%r80+-12];
	add.f32 	%f99, %f97, %f98;
	ld.shared.f32 	%f100, [%r80+-8];
	add.f32 	%f101, %f99, %f100;
	ld.shared.f32 	%f102, [%r80+-4];
	add.f32 	%f103, %f101, %f102;
	ld.shared.f32 	%f104, [%r80];
	add.f32 	%f105, %f103, %f104;
	ld.shared.f32 	%f106, [%r80+4];
	add.f32 	%f107, %f105, %f106;
	ld.shared.f32 	%f108, [%r80+8];
	add.f32 	%f109, %f107, %f108;
	ld.shared.f32 	%f110, [%r80+12];
	add.f32 	%f111, %f109, %f110;
	ld.shared.f32 	%f112, [%r80+16];
	add.f32 	%f113, %f111, %f112;
	ld.shared.f32 	%f114, [%r80+20];
	add.f32 	%f115, %f113, %f114;
	ld.shared.f32 	%f116, [%r80+24];
	add.f32 	%f117, %f115, %f116;
	ld.shared.f32 	%f118, [%r80+28];
	add.f32 	%f119, %f117, %f118;
	ld.shared.f32 	%f120, [%r80+32];
	add.f32 	%f163, %f119, %f120;
	add.s32 	%r82, %r82, 16;
	add.s32 	%r81, %r81, 16;
	add.s32 	%r80, %r80, 64;
	setp.ne.s32 	%p13, %r82, 0;
	@%p13 bra 	$L__BB0_17;
	add.s32 	%r84, %r81, 1;
$L__BB0_19:
	setp.eq.s32 	%p14, %r29, 0;
	@%p14 bra 	$L__BB0_28;
	and.b32  	%r39, %r28, 7;
	setp.lt.u32 	%p15, %r29, 8;
	@%p15 bra 	$L__BB0_22;
	shl.b32 	%r65, %r84, 2;
	add.s32 	%r67, %r57, %r65;
	ld.shared.f32 	%f122, [%r67];
	add.f32 	%f123, %f163, %f122;
	ld.shared.f32 	%f124, [%r67+4];
	add.f32 	%f125, %f123, %f124;
	ld.shared.f32 	%f126, [%r67+8];
	add.f32 	%f127, %f125, %f126;
	ld.shared.f32 	%f128, [%r67+12];
	add.f32 	%f129, %f127, %f128;
	ld.shared.f32 	%f130, [%r67+16];
	add.f32 	%f131, %f129, %f130;
	ld.shared.f32 	%f132, [%r67+20];
	add.f32 	%f133, %f131, %f132;
	ld.shared.f32 	%f134, [%r67+24];
	add.f32 	%f135, %f133, %f134;
	ld.shared.f32 	%f136, [%r67+28];
	add.f32 	%f163, %f135, %f136;
	add.s32 	%r84, %r84, 8;
$L__BB0_22:
	setp.eq.s32 	%p16, %r39, 0;
	@%p16 bra 	$L__BB0_28;
	and.b32  	%r42, %r28, 3;
	setp.lt.u32 	%p17, %r39, 4;
	@%p17 bra 	$L__BB0_25;
	shl.b32 	%r68, %r84, 2;
	add.s32 	%r70, %r57, %r68;
	ld.shared.f32 	%f138, [%r70];
	add.f32 	%f139, %f163, %f138;
	ld.shared.f32 	%f140, [%r70+4];
	add.f32 	%f141, %f139, %f140;
	ld.shared.f32 	%f142, [%r70+8];
	add.f32 	%f143, %f141, %f142;
	ld.shared.f32 	%f144, [%r70+12];
	add.f32 	%f163, %f143, %f144;
	add.s32 	%r84, %r84, 4;
$L__BB0_25:
	setp.eq.s32 	%p18, %r42, 0;
	@%p18 bra 	$L__BB0_28;
	shl.b32 	%r71, %r84, 2;
	add.s32 	%r87, %r57, %r71;
	neg.s32 	%r86, %r42;
$L__BB0_27:
	.pragma "nounroll";
	ld.shared.f32 	%f145, [%r87];
	add.f32 	%f163, %f163, %f145;
	add.s32 	%r87, %r87, 4;
	add.s32 	%r86, %r86, 1;
	setp.ne.s32 	%p19, %r86, 0;
	@%p19 bra 	$L__BB0_27;
$L__BB0_28:
	st.shared.f32 	[_ZZ23kernelSum_Column_MatrixPfS_iE11shareMatrix], %f163;
$L__BB0_29:
	cvta.to.global.u64 	%rd13, %rd3;
	mul.wide.u32 	%rd14, %r1, 4;
	add.s64 	%rd15, %rd13, %rd14;
	st.global.f32 	[%rd15], %f163;
$L__BB0_30:
	ret;

}


// ===== COMPILED SASS (sm_100) =====

	.target	sm_100

	.elftype	@"ET_EXEC"


//--------------------- .note.nv.tkinfo           --------------------------
	.section	.note.nv.tkinfo,"",@"SHT_NOTE"
	.sectionflags	@"SHF_NOTE_NV_TKINFO"
	.tkinfo
        /*0018*/ 	.word	0x00000002
        /*0030*/ 	.string	""
        /*0030*/ 	.string	"ptxas"
        /*0030*/ 	.string	"Cuda compilation tools, release 13.0, V13.0.88"
        /*0030*/ 	.string	"Build cuda_13.0.r13.0/compiler.36424714_0"
        /*0030*/ 	.string	"-arch sm_100 -m 64 "



//--------------------- .note.nv.cuinfo           --------------------------
	.section	.note.nv.cuinfo,"",@"SHT_NOTE"
	.sectionflags	@"SHF_NOTE_NV_CUINFO"
        /*0018*/ 	.short	0x0002
        /*001a*/ 	.short	0x0064
        /*001c*/ 	.short	0x0082
	.zero		2


//--------------------- .nv.info                  --------------------------
	.section	.nv.info,"",@"SHT_CUDA_INFO"
	.align	4


	//----- nvinfo : EIATTR_REGCOUNT
	.align		4
        /*0000*/ 	.byte	0x04, 0x2f
        /*0002*/ 	.short	(.L_1 - .L_0)
	.align		4
.L_0:
        /*0004*/ 	.word	index@(_Z23kernelSum_Column_MatrixPfS_i)
        /*0008*/ 	.word	0x0000001e


	//----- nvinfo : EIATTR_FRAME_SIZE
	.align		4
.L_1:
        /*000c*/ 	.byte	0x04, 0x11
        /*000e*/ 	.short	(.L_3 - .L_2)
	.align		4
.L_2:
        /*0010*/ 	.word	index@(_Z23kernelSum_Column_MatrixPfS_i)
        /*0014*/ 	.word	0x00000000


	//----- nvinfo : EIATTR_MIN_STACK_SIZE
	.align		4
.L_3:
        /*0018*/ 	.byte	0x04, 0x12
        /*001a*/ 	.short	(.L_5 - .L_4)
	.align		4
.L_4:
        /*001c*/ 	.word	index@(_Z23kernelSum_Column_MatrixPfS_i)
        /*0020*/ 	.word	0x00000000
.L_5:


//--------------------- .nv.compat                --------------------------
	.section	.nv.compat,"",@"SHT_CUDA_COMPAT_INFO"
	.align	4
        /*0000*/ 	.byte	0x02, 0x09, 0x00, 0x00, 0x02, 0x02, 0x01, 0x00, 0x02, 0x05, 0x05, 0x00, 0x03, 0x07, 0x01, 0x01
        /*0010*/ 	.byte	0x02, 0x03, 0x00, 0x00, 0x02, 0x06, 0x01, 0x00, 0x04, 0x0b, 0x08, 0x00, 0x09, 0x00, 0x00, 0x00
        /*0020*/ 	.byte	0x00, 0x00, 0x00, 0x00


//--------------------- .nv.info._Z23kernelSum_Column_MatrixPfS_i --------------------------
	.section	.nv.info._Z23kernelSum_Column_MatrixPfS_i,"",@"SHT_CUDA_INFO"
	.sectionflags	@""
	.align	4


	//----- nvinfo : EIATTR_CUDA_API_VERSION
	.align		4
        /*0000*/ 	.byte	0x04, 0x37
        /*0002*/ 	.short	(.L_7 - .L_6)
.L_6:
        /*0004*/ 	.word	0x00000082


	//----- nvinfo : EIATTR_KPARAM_INFO
	.align		4
.L_7:
        /*0008*/ 	.byte	0x04, 0x17
        /*000a*/ 	.short	(.L_9 - .L_8)
.L_8:
        /*000c*/ 	.word	0x00000000
        /*0010*/ 	.short	0x0002
        /*0012*/ 	.short	0x0010
        /*0014*/ 	.byte	0x00, 0xf0, 0x11, 0x00


	//----- nvinfo : EIATTR_KPARAM_INFO
	.align		4
.L_9:
        /*0018*/ 	.byte	0x04, 0x17
        /*001a*/ 	.short	(.L_11 - .L_10)
.L_10:
        /*001c*/ 	.word	0x00000000
        /*0020*/ 	.short	0x0001
        /*0022*/ 	.short	0x0008
        /*0024*/ 	.byte	0x00, 0xf5, 0x21, 0x00


	//----- nvinfo : EIATTR_KPARAM_INFO
	.align		4
.L_11:
        /*0028*/ 	.byte	0x04, 0x17
        /*002a*/ 	.short	(.L_13 - .L_12)
.L_12:
        /*002c*/ 	.word	0x00000000
        /*0030*/ 	.short	0x0000
        /*0032*/ 	.short	0x0000
        /*0034*/ 	.byte	0x00, 0xf5, 0x21, 0x00


	//----- nvinfo : EIATTR_SPARSE_MMA_MASK
	.align		4
.L_13:
        /*0038*/ 	.byte	0x03, 0x50
        /*003a*/ 	.short	0x0000


	//----- nvinfo : EIATTR_MAXREG_COUNT
	.align		4
        /*003c*/ 	.byte	0x03, 0x1b
        /*003e*/ 	.short	0x00ff


	//----- nvinfo : EIATTR_NUM_BARRIERS
	.align		4
        /*0040*/ 	.byte	0x02, 0x4c
        /*0042*/ 	.byte	0x01
	.zero		1


	//----- nvinfo : EIATTR_MERCURY_ISA_VERSION
	.align		4
        /*0044*/ 	.byte	0x03, 0x5f
        /*0046*/ 	.short	0x0101


	//----- nvinfo : EIATTR_UNUSED_LOAD_BYTE_OFFSET
	.align		4
        /*0048*/ 	.byte	0x04, 0x44
        /*004a*/ 	.short	(.L_15 - .L_14)


	//   ....[0]....
.L_14:
        /*004c*/ 	.word	0x000009c0
        /*0050*/ 	.word	0x0000fff0


	//----- nvinfo : EIATTR_VRC_CTA_INIT_COUNT
	.align		4
.L_15:
        /*0054*/ 	.byte	0x02, 0x4a
	.zero		1
	.zero		1


	//----- nvinfo : EIATTR_EXIT_INSTR_OFFSETS
	.align		4
        /*0058*/ 	.byte	0x04, 0x1c
        /*005a*/ 	.short	(.L_17 - .L_16)


	//   ....[0]....
.L_16:
        /*005c*/ 	.word	0x000008e0


	//   ....[1]....
        /*0060*/ 	.word	0x00000eb0


	//----- nvinfo : EIATTR_CBANK_PARAM_SIZE
	.align		4
.L_17:
        /*0064*/ 	.byte	0x03, 0x19
        /*0066*/ 	.short	0x0014


	//----- nvinfo : EIATTR_PARAM_CBANK
	.align		4
        /*0068*/ 	.byte	0x04, 0x0a
        /*006a*/ 	.short	(.L_19 - .L_18)
	.align		4
.L_18:
        /*006c*/ 	.word	index@(.nv.constant0._Z23kernelSum_Column_MatrixPfS_i)
        /*0070*/ 	.short	0x0380
        /*0072*/ 	.short	0x0014


	//----- nvinfo : EIATTR_SW_WAR
	.align		4
.L_19:
        /*0074*/ 	.byte	0x04, 0x36
        /*0076*/ 	.short	(.L_21 - .L_20)
.L_20:
        /*0078*/ 	.word	0x00000008
.L_21:


//--------------------- .nv.callgraph             --------------------------
	.section	.nv.callgraph,"",@"SHT_CUDA_CALLGRAPH"
	.align	4
	.sectionentsize	8
	.align		4
        /*0000*/ 	.word	0x00000000
	.align		4
        /*0004*/ 	.word	0xffffffff
	.align		4
        /*0008*/ 	.word	0x00000000
	.align		4
        /*000c*/ 	.word	0xfffffffe
	.align		4
        /*0010*/ 	.word	0x00000000
	.align		4
        /*0014*/ 	.word	0xfffffffd
	.align		4
        /*0018*/ 	.word	0x00000000
	.align		4
        /*001c*/ 	.word	0xfffffffc


//--------------------- .text._Z23kernelSum_Column_MatrixPfS_i --------------------------
	.section	.text._Z23kernelSum_Column_MatrixPfS_i,"ax",@progbits
	.align	128
        .global         _Z23kernelSum_Column_MatrixPfS_i
        .type           _Z23kernelSum_Column_MatrixPfS_i,@function
        .size           _Z23kernelSum_Column_MatrixPfS_i,(.L_x_14 - _Z23kernelSum_Column_MatrixPfS_i)
        .other          _Z23kernelSum_Column_MatrixPfS_i,@"STO_CUDA_ENTRY STV_DEFAULT"
_Z23kernelSum_Column_MatrixPfS_i:
.text._Z23kernelSum_Column_MatrixPfS_i:
[----:B------:R-:W-:Y:S01]  /*0000*/  LDC R1, c[0x0][0x37c] ;  /* 0x0000df00ff017b82 */ /* 0x000fe20000000800 */
[----:B------:R-:W0:Y:S07]  /*0010*/  LDCU UR12, c[0x0][0x360] ;  /* 0x00006c00ff0c77ac */ /* 0x000e2e0008000800 */
[----:B------:R-:W1:Y:S01]  /*0020*/  LDC R5, c[0x0][0x390] ;  /* 0x0000e400ff057b82 */ /* 0x000e620000000800 */
[----:B------:R-:W-:Y:S01]  /*0030*/  MOV R8, RZ ;  /* 0x000000ff00087202 */ /* 0x000fe20000000f00 */
[----:B------:R-:W2:Y:S01]  /*0040*/  LDCU.64 UR10, c[0x0][0x358] ;  /* 0x00006b00ff0a77ac */ /* 0x000ea20008000a00 */
[----:B0-----:R-:W0:Y:S01]  /*0050*/  I2F.U32.RP R0, UR12 ;  /* 0x0000000c00007d06 */ /* 0x001e220008209000 */
[----:B------:R-:W-:-:S07]  /*0060*/  ISETP.NE.U32.AND P2, PT, RZ, UR12, PT ;  /* 0x0000000cff007c0c */ /* 0x000fce000bf45070 */
[----:B0-----:R-:W0:Y:S02]  /*0070*/  MUFU.RCP R0, R0 ;  /* 0x0000000000007308 */ /* 0x001e240000001000 */
[----:B0-----:R-:W-:-:S06]  /*0080*/  IADD3 R2, PT, PT, R0, 0xffffffe, RZ ;  /* 0x0ffffffe00027810 */ /* 0x001fcc0007ffe0ff */
[----:B------:R0:W3:Y:S02]  /*0090*/  F2I.FTZ.U32.TRUNC.NTZ R3, R2 ;  /* 0x0000000200037305 */ /* 0x0000e4000021f000 */
[----:B0-----:R-:W-:Y:S01]  /*00a0*/  HFMA2 R2, -RZ, RZ, 0, 0 ;  /* 0x00000000ff027431 */ /* 0x001fe200000001ff */
[----:B---3--:R-:W-:-:S05]  /*00b0*/  IADD3 R7, PT, PT, RZ, -R3, RZ ;  /* 0x80000003ff077210 */ /* 0x008fca0007ffe0ff */
[----:B------:R-:W-:-:S04]  /*00c0*/  IMAD R7, R7, UR12, RZ ;  /* 0x0000000c07077c24 */ /* 0x000fc8000f8e02ff */
[----:B------:R-:W-:-:S06]  /*00d0*/  IMAD.HI.U32 R4, R3, R7, R2 ;  /* 0x0000000703047227 */ /* 0x000fcc00078e0002 */
[----:B-1----:R-:W-:-:S05]  /*00e0*/  IMAD.HI.U32 R7, R4, R5, RZ ;  /* 0x0000000504077227 */ /* 0x002fca00078e00ff */
[----:B------:R-:W-:-:S05]  /*00f0*/  IADD3 R4, PT, PT, -R7, RZ, RZ ;  /* 0x000000ff07047210 */ /* 0x000fca0007ffe1ff */
[----:B------:R-:W-:Y:S02]  /*0100*/  IMAD R0, R4, UR12, R5 ;  /* 0x0000000c04007c24 */ /* 0x000fe4000f8e0205 */
[----:B------:R-:W0:Y:S03]  /*0110*/  S2R R4, SR_TID.X ;  /* 0x0000000000047919 */ /* 0x000e260000002100 */
[----:B------:R-:W-:-:S13]  /*0120*/  ISETP.GE.U32.AND P0, PT, R0, UR12, PT ;  /* 0x0000000c00007c0c */ /* 0x000fda000bf06070 */
[----:B------:R-:W-:Y:S02]  /*0130*/  @P0 IADD3 R0, PT, PT, R0, -UR12, RZ ;  /* 0x8000000c00000c10 */ /* 0x000fe4000fffe0ff */
[----:B------:R-:W-:Y:S02]  /*0140*/  @P0 IADD3 R7, PT, PT, R7, 0x1, RZ ;  /* 0x0000000107070810 */ /* 0x000fe40007ffe0ff */
[----:B------:R-:W-:Y:S02]  /*0150*/  ISETP.GE.U32.AND P1, PT, R0, UR12, PT ;  /* 0x0000000c00007c0c */ /* 0x000fe4000bf26070 */
[----:B------:R-:W1:Y:S11]  /*0160*/  S2R R0, SR_CTAID.X ;  /* 0x0000000000007919 */ /* 0x000e760000002500 */
[----:B------:R-:W-:-:S02]  /*0170*/  @P1 IADD3 R7, PT, PT, R7, 0x1, RZ ;  /* 0x0000000107071810 */ /* 0x000fc40007ffe0ff */
[----:B------:R-:W-:-:S04]  /*0180*/  @!P2 LOP3.LUT R7, RZ, UR12, RZ, 0x33, !PT ;  /* 0x0000000cff07ac12 */ /* 0x000fc8000f8e33ff */
[----:B------:R-:W-:-:S13]  /*0190*/  ISETP.GE.AND P0, PT, R7, 0x1, PT ;  /* 0x000000010700780c */ /* 0x000fda0003f06270 */
[----:B0-2---:R-:W-:Y:S05]  /*01a0*/  @!P0 BRA `(.L_x_0) ;  /* 0x0000000400b08947 */ /* 0x005fea0003800000 */
[C---:B------:R-:W-:Y:S01]  /*01b0*/  ISETP.GE.U32.AND P0, PT, R7.reuse, 0x10, PT ;  /* 0x000000100700780c */ /* 0x040fe20003f06070 */
[C---:B------:R-:W-:Y:S01]  /*01c0*/  IMAD R6, R7.reuse, R4, RZ ;  /* 0x0000000407067224 */ /* 0x040fe200078e02ff */
[----:B------:R-:W-:Y:S02]  /*01d0*/  LOP3.LUT R25, R7, 0xf, RZ, 0xc0, !PT ;  /* 0x0000000f07197812 */ /* 0x000fe400078ec0ff */
[----:B------:R-:W-:Y:S01]  /*01e0*/  MOV R8, RZ ;  /* 0x000000ff00087202 */ /* 0x000fe20000000f00 */
[----:B-1----:R-:W-:Y:S01]  /*01f0*/  IMAD R9, R0, R5, R6 ;  /* 0x0000000500097224 */ /* 0x002fe200078e0206 */
[----:B------:R-:W-:Y:S02]  /*0200*/  ISETP.NE.AND P1, PT, R25, RZ, PT ;  /* 0x000000ff1900720c */ /* 0x000fe40003f25270 */
[----:B------:R-:W-:-:S05]  /*0210*/  MOV R10, RZ ;  /* 0x000000ff000a7202 */ /* 0x000fca0000000f00 */
[----:B------:R-:W-:Y:S06]  /*0220*/  @!P0 BRA `(.L_x_1) ;  /* 0x0000000000b88947 */ /* 0x000fec0003800000 */
[----:B------:R-:W0:Y:S01]  /*0230*/  LDCU.64 UR4, c[0x0][0x380] ;  /* 0x00007000ff0477ac */ /* 0x000e220008000a00 */
[----:B------:R-:W-:Y:S01]  /*0240*/  LOP3.LUT R10, R7, 0x7ffffff0, RZ, 0xc0, !PT ;  /* 0x7ffffff0070a7812 */ /* 0x000fe200078ec0ff */
[----:B------:R-:W-:Y:S01]  /*0250*/  HFMA2 R8, -RZ, RZ, 0, 0 ;  /* 0x00000000ff087431 */ /* 0x000fe200000001ff */
[----:B------:R-:W-:Y:S02]  /*0260*/  MOV R11, R9 ;  /* 0x00000009000b7202 */ /* 0x000fe40000000f00 */
[----:B------:R-:W-:Y:S01]  /*0270*/  IADD3 R26, PT, PT, -R10, RZ, RZ ;  /* 0x000000ff0a1a7210 */ /* 0x000fe20007ffe1ff */
[----:B0-----:R-:W-:-:S04]  /*0280*/  UIADD3 UR4, UP0, UPT, UR4, 0x20, URZ ;  /* 0x0000002004047890 */ /* 0x001fc8000ff1e0ff */
[----:B------:R-:W-:-:S12]  /*0290*/  UIADD3.X UR5, UPT, UPT, URZ, UR5, URZ, UP0, !UPT ;  /* 0x00000005ff057290 */ /* 0x000fd800087fe4ff */
.L_x_2:
[----:B------:R-:W-:Y:S02]  /*02a0*/  MOV R2, UR4 ;  /* 0x0000000400027c02 */ /* 0x000fe40008000f00 */
[----:B------:R-:W-:-:S03]  /*02b0*/  MOV R3, UR5 ;  /* 0x0000000500037c02 */ /* 0x000fc60008000f00 */
[----:B------:R-:W-:-:S05]  /*02c0*/  IMAD.WIDE R2, R11, 0x4, R2 ;  /* 0x000000040b027825 */ /* 0x000fca00078e0202 */
[----:B------:R-:W2:Y:S04]  /*02d0*/  LDG.E R23, desc[UR10][R2.64+-0x20] ;  /* 0xffffe00a02177981 */ /* 0x000ea8000c1e1900 */
[----:B------:R-:W3:Y:S04]  /*02e0*/  LDG.E R24, desc[UR10][R2.64+-0x1c] ;  /* 0xffffe40a02187981 */ /* 0x000ee8000c1e1900 */
[----:B------:R-:W4:Y:S04]  /*02f0*/  LDG.E R12, desc[UR10][R2.64+-0x18] ;  /* 0xffffe80a020c7981 */ /* 0x000f28000c1e1900 */
[----:B------:R-:W5:Y:S04]  /*0300*/  LDG.E R13, desc[UR10][R2.64+-0x14] ;  /* 0xffffec0a020d7981 */ /* 0x000f68000c1e1900 */
        /* <DEDUP_REMOVED lines=8> */
[----:B------:R-:W5:Y:S01]  /*0390*/  LDG.E R22, desc[UR10][R2.64+0x10] ;  /* 0x0000100a02167981 */ /* 0x000f62000c1e1900 */
[----:B--2---:R-:W-:-:S03]  /*03a0*/  FADD R23, R23, R8 ;  /* 0x0000000817177221 */ /* 0x004fc60000000000 */
[----:B------:R-:W2:Y:S01]  /*03b0*/  LDG.E R8, desc[UR10][R2.64+0x14] ;  /* 0x0000140a02087981 */ /* 0x000ea2000c1e1900 */
[----:B---3--:R-:W-:-:S03]  /*03c0*/  FADD R27, R23, R24 ;  /* 0x00000018171b7221 */ /* 0x008fc60000000000 */
[----:B------:R-:W3:Y:S04]  /*03d0*/  LDG.E R23, desc[UR10][R2.64+0x18] ;  /* 0x0000180a02177981 */ /* 0x000ee8000c1e1900 */
[----:B------:R-:W3:Y:S01]  /*03e0*/  LDG.E R24, desc[UR10][R2.64+0x1c] ;  /* 0x00001c0a02187981 */ /* 0x000ee2000c1e1900 */
[----:B----4-:R-:W-:Y:S01]  /*03f0*/  FADD R12, R27, R12 ;  /* 0x0000000c1b0c7221 */ /* 0x010fe20000000000 */
[----:B------:R-:W-:Y:S02]  /*0400*/  IADD3 R26, PT, PT, R26, 0x10, RZ ;  /* 0x000000101a1a7810 */ /* 0x000fe40007ffe0ff */
[----:B------:R-:W-:Y:S01]  /*0410*/  IADD3 R11, PT, PT, R11, 0x10, RZ ;  /* 0x000000100b0b7810 */ /* 0x000fe20007ffe0ff */
[----:B-----5:R-:W-:Y:S01]  /*0420*/  FADD R13, R12, R13 ;  /* 0x0000000d0c0d7221 */ /* 0x020fe20000000000 */
[----:B------:R-:W-:-:S03]  /*0430*/  ISETP.NE.AND P0, PT, R26, RZ, PT ;  /* 0x000000ff1a00720c */ /* 0x000fc60003f05270 */
[----:B------:R-:W-:-:S04]  /*0440*/  FADD R14, R13, R14 ;  /* 0x0000000e0d0e7221 */ /* 0x000fc80000000000 */
        /* <DEDUP_REMOVED lines=8> */
[----:B--2---:R-:W-:-:S04]  /*04d0*/  FADD R8, R21, R8 ;  /* 0x0000000815087221 */ /* 0x004fc80000000000 */
[----:B---3--:R-:W-:-:S04]  /*04e0*/  FADD R23, R8, R23 ;  /* 0x0000001708177221 */ /* 0x008fc80000000000 */
[----:B------:R-:W-:Y:S01]  /*04f0*/  FADD R8, R23, R24 ;  /* 0x0000001817087221 */ /* 0x000fe20000000000 */
[----:B------:R-:W-:Y:S06]  /*0500*/  @P0 BRA `(.L_x_2) ;  /* 0xfffffffc00640947 */ /* 0x000fec000383ffff */
.L_x_1:
[----:B------:R-:W-:Y:S05]  /*0510*/  @!P1 BRA `(.L_x_0) ;  /* 0x0000000000d49947 */ /* 0x000fea0003800000 */
[----:B------:R-:W-:Y:S02]  /*0520*/  ISETP.GE.U32.AND P0, PT, R25, 0x8, PT ;  /* 0x000000081900780c */ /* 0x000fe40003f06070 */
[----:B------:R-:W-:-:S04]  /*0530*/  LOP3.LUT R13, R7, 0x7, RZ, 0xc0, !PT ;  /* 0x00000007070d7812 */ /* 0x000fc800078ec0ff */
[----:B------:R-:W-:-:S07]  /*0540*/  ISETP.NE.AND P1, PT, R13, RZ, PT ;  /* 0x000000ff0d00720c */ /* 0x000fce0003f25270 */
[----:B------:R-:W-:Y:S06]  /*0550*/  @!P0 BRA `(.L_x_3) ;  /* 0x0000000000508947 */ /* 0x000fec0003800000 */
[----:B------:R-:W0:Y:S01]  /*0560*/  LDC.64 R2, c[0x0][0x380] ;  /* 0x0000e000ff027b82 */ /* 0x000e220000000a00 */
[----:B------:R-:W-:-:S05]  /*0570*/  IADD3 R11, PT, PT, R9, R10, RZ ;  /* 0x0000000a090b7210 */ /* 0x000fca0007ffe0ff */
[----:B0-----:R-:W-:-:S05]  /*0580*/  IMAD.WIDE R2, R11, 0x4, R2 ;  /* 0x000000040b027825 */ /* 0x001fca00078e0202 */
[----:B------:R-:W2:Y:S04]  /*0590*/  LDG.E R11, desc[UR10][R2.64] ;  /* 0x0000000a020b7981 */ /* 0x000ea8000c1e1900 */
[----:B------:R-:W3:Y:S04]  /*05a0*/  LDG.E R12, desc[UR10][R2.64+0x4] ;  /* 0x0000040a020c7981 */ /* 0x000ee8000c1e1900 */
[----:B------:R-:W4:Y:S04]  /*05b0*/  LDG.E R14, desc[UR10][R2.64+0x8] ;  /* 0x0000080a020e7981 */ /* 0x000f28000c1e1900 */
[----:B------:R-:W5:Y:S04]  /*05c0*/  LDG.E R16, desc[UR10][R2.64+0xc] ;  /* 0x00000c0a02107981 */ /* 0x000f68000c1e1900 */
[----:B------:R-:W5:Y:S04]  /*05d0*/  LDG.E R18, desc[UR10][R2.64+0x10] ;  /* 0x0000100a02127981 */ /* 0x000f68000c1e1900 */
[----:B------:R-:W5:Y:S04]  /*05e0*/  LDG.E R20, desc[UR10][R2.64+0x14] ;  /* 0x0000140a02147981 */ /* 0x000f68000c1e1900 */
[----:B------:R-:W5:Y:S04]  /*05f0*/  LDG.E R22, desc[UR10][R2.64+0x18] ;  /* 0x0000180a02167981 */ /* 0x000f68000c1e1900 */
[----:B------:R-:W5:Y:S01]  /*0600*/  LDG.E R24, desc[UR10][R2.64+0x1c] ;  /* 0x00001c0a02187981 */ /* 0x000f62000c1e1900 */
[----:B------:R-:W-:Y:S01]  /*0610*/  IADD3 R10, PT, PT, R10, 0x8, RZ ;  /* 0x000000080a0a7810 */ /* 0x000fe20007ffe0ff */
[----:B--2---:R-:W-:-:S04]  /*0620*/  FADD R11, R8, R11 ;  /* 0x0000000b080b7221 */ /* 0x004fc80000000000 */
[----:B---3--:R-:W-:-:S04]  /*0630*/  FADD R11, R11, R12 ;  /* 0x0000000c0b0b7221 */ /* 0x008fc80000000000 */
[----:B----4-:R-:W-:-:S04]  /*0640*/  FADD R11, R11, R14 ;  /* 0x0000000e0b0b7221 */ /* 0x010fc80000000000 */
[----:B-----5:R-:W-:-:S04]  /*0650*/  FADD R11, R11, R16 ;  /* 0x000000100b0b7221 */ /* 0x020fc80000000000 */
[----:B------:R-:W-:-:S04]  /*0660*/  FADD R11, R11, R18 ;  /* 0x000000120b0b7221 */ /* 0x000fc80000000000 */
[----:B------:R-:W-:-:S04]  /*0670*/  FADD R11, R11, R20 ;  /* 0x000000140b0b7221 */ /* 0x000fc80000000000 */
[----:B------:R-:W-:-:S04]  /*0680*/  FADD R11, R11, R22 ;  /* 0x000000160b0b7221 */ /* 0x000fc80000000000 */
[----:B------:R-:W-:-:S07]  /*0690*/  FADD R8, R11, R24 ;  /* 0x000000180b087221 */ /* 0x000fce0000000000 */
.L_x_3:
        /* <DEDUP_REMOVED lines=11> */
[----:B------:R-:W5:Y:S01]  /*0750*/  LDG.E R16, desc[UR10][R2.64+0xc] ;  /* 0x00000c0a02107981 */ /* 0x000f62000c1e1900 */
[----:B------:R-:W-:Y:S01]  /*0760*/  IADD3 R10, PT, PT, R10, 0x4, RZ ;  /* 0x000000040a0a7810 */ /* 0x000fe20007ffe0ff */
[----:B--2---:R-:W-:-:S04]  /*0770*/  FADD R9, R8, R9 ;  /* 0x0000000908097221 */ /* 0x004fc80000000000 */
[----:B---3--:R-:W-:-:S04]  /*0780*/  FADD R9, R9, R12 ;  /* 0x0000000c09097221 */ /* 0x008fc80000000000 */
[----:B----4-:R-:W-:-:S04]  /*0790*/  FADD R9, R9, R14 ;  /* 0x0000000e09097221 */ /* 0x010fc80000000000 */
[----:B-----5:R-:W-:-:S07]  /*07a0*/  FADD R8, R9, R16 ;  /* 0x0000001009087221 */ /* 0x020fce0000000000 */
.L_x_4:
[----:B------:R-:W-:Y:S05]  /*07b0*/  @!P1 BRA `(.L_x_0) ;  /* 0x00000000002c9947 */ /* 0x000fea0003800000 */
[----:B------:R-:W0:Y:S01]  /*07c0*/  LDC.64 R12, c[0x0][0x380] ;  /* 0x0000e000ff0c7b82 */ /* 0x000e220000000a00 */
[----:B------:R-:W-:Y:S01]  /*07d0*/  IMAD R5, R0, R5, R10 ;  /* 0x0000000500057224 */ /* 0x000fe200078e020a */
[----:B------:R-:W-:-:S04]  /*07e0*/  IADD3 R7, PT, PT, -R7, RZ, RZ ;  /* 0x000000ff07077210 */ /* 0x000fc80007ffe1ff */
[----:B------:R-:W-:-:S07]  /*07f0*/  IADD3 R5, PT, PT, R6, R5, RZ ;  /* 0x0000000506057210 */ /* 0x000fce0007ffe0ff */
.L_x_5:
[----:B0-----:R-:W-:-:S06]  /*0800*/  IMAD.WIDE R2, R5, 0x4, R12 ;  /* 0x0000000405027825 */ /* 0x001fcc00078e020c */
[----:B------:R-:W2:Y:S01]  /*0810*/  LDG.E R3, desc[UR10][R2.64] ;  /* 0x0000000a02037981 */ /* 0x000ea2000c1e1900 */
[----:B------:R-:W-:Y:S02]  /*0820*/  IADD3 R7, PT, PT, R7, 0x1, RZ ;  /* 0x0000000107077810 */ /* 0x000fe40007ffe0ff */
[----:B------:R-:W-:Y:S02]  /*0830*/  IADD3 R5, PT, PT, R5, 0x1, RZ ;  /* 0x0000000105057810 */ /* 0x000fe40007ffe0ff */
[----:B------:R-:W-:Y:S01]  /*0840*/  ISETP.NE.AND P0, PT, R7, RZ, PT ;  /* 0x000000ff0700720c */ /* 0x000fe20003f05270 */
[----:B--2---:R-:W-:-:S12]  /*0850*/  FADD R8, R3, R8 ;  /* 0x0000000803087221 */ /* 0x004fd80000000000 */
[----:B------:R-:W-:Y:S05]  /*0860*/  @P0 BRA `(.L_x_5) ;  /* 0xfffffffc00e40947 */ /* 0x000fea000383ffff */
.L_x_0:
[----:B------:R-:W0:Y:S01]  /*0870*/  S2UR UR5, SR_CgaCtaId ;  /* 0x00000000000579c3 */ /* 0x000e220000008800 */
[----:B------:R-:W-:Y:S01]  /*0880*/  UMOV UR4, 0x400 ;  /* 0x0000040000047882 */ /* 0x000fe20000000000 */
[----:B------:R-:W-:Y:S01]  /*0890*/  ISETP.NE.AND P0, PT, R4, RZ, PT ;  /* 0x000000ff0400720c */ /* 0x000fe20003f05270 */
[----:B0-----:R-:W-:-:S06]  /*08a0*/  ULEA UR5, UR5, UR4, 0x18 ;  /* 0x0000000405057291 */ /* 0x001fcc000f8ec0ff */
[----:B------:R-:W-:-:S05]  /*08b0*/  LEA R3, R4, UR5, 0x2 ;  /* 0x0000000504037c11 */ /* 0x000fca000f8e10ff */
[----:B------:R0:W-:Y:S01]  /*08c0*/  STS [R3], R8 ;  /* 0x0000000803007388 */ /* 0x0001e20000000800 */
[----:B------:R-:W-:Y:S06]  /*08d0*/  BAR.SYNC.DEFER_BLOCKING 0x0 ;  /* 0x0000000000007b1d */ /* 0x000fec0000010000 */
[----:B------:R-:W-:Y:S05]  /*08e0*/  @P0 EXIT ;  /* 0x000000000000094d */ /* 0x000fea0003800000 */
[----:B------:R-:W2:Y:S01]  /*08f0*/  LDS R2, [UR5] ;  /* 0x00000005ff027984 */ /* 0x000ea20008000800 */
[----:B------:R-:W-:-:S09]  /*0900*/  UISETP.GE.U32.AND UP0, UPT, UR12, 0x2, UPT ;  /* 0x000000020c00788c */ /* 0x000fd2000bf06070 */
[----:B------:R-:W-:Y:S05]  /*0910*/  BRA.U !UP0, `(.L_x_6) ;  /* 0x0000000508587547 */ /* 0x000fea000b800000 */
[----:B------:R-:W-:Y:S02]  /*0920*/  UIADD3 UR4, UPT, UPT, UR12, -0x2, URZ ;  /* 0xfffffffe0c047890 */ /* 0x000fe4000fffe0ff */
[----:B------:R-:W-:Y:S02]  /*0930*/  UIADD3 UR6, UPT, UPT, UR12, -0x1, URZ ;  /* 0xffffffff0c067890 */ /* 0x000fe4000fffe0ff */
[----:B------:R-:W-:Y:S02]  /*0940*/  UISETP.GE.U32.AND UP0, UPT, UR4, 0xf, UPT ;  /* 0x0000000f0400788c */ /* 0x000fe4000bf06070 */
[----:B------:R-:W-:Y:S01]  /*0950*/  ULOP3.LUT UR8, UR6, 0xf, URZ, 0xc0, !UPT ;  /* 0x0000000f06087892 */ /* 0x000fe2000f8ec0ff */
[----:B------:R-:W-:-:S06]  /*0960*/  UMOV UR4, 0x1 ;  /* 0x0000000100047882 */ /* 0x000fcc0000000000 */
[----:B------:R-:W-:Y:S05]  /*0970*/  BRA.U !UP0, `(.L_x_7) ;  /* 0x00000001087c7547 */ /* 0x000fea000b800000 */
[----:B------:R-:W-:Y:S02]  /*0980*/  ULOP3.LUT UR4, UR6, 0xfffffff0, URZ, 0xc0, !UPT ;  /* 0xfffffff006047892 */ /* 0x000fe4000f8ec0ff */
[----:B------:R-:W-:Y:S02]  /*0990*/  UIADD3 UR9, UPT, UPT, UR5, 0x20, URZ ;  /* 0x0000002005097890 */ /* 0x000fe4000fffe0ff */
[----:B------:R-:W-:-:S03]  /*09a0*/  UIADD3 UR7, UPT, UPT, -UR4, URZ, URZ ;  /* 0x000000ff04077290 */ /* 0x000fc6000fffe1ff */
[----:B------:R-:W-:-:S09]  /*09b0*/  UMOV UR4, URZ ;  /* 0x000000ff00047c82 */ /* 0x000fd20008000000 */
.L_x_8:
[----:B------:R-:W2:Y:S01]  /*09c0*/  LDS.128 R12, [UR9+-0x20] ;  /* 0xffffe009ff0c7984 */ /* 0x000ea20008000c00 */
[----:B------:R-:W-:Y:S02]  /*09d0*/  UIADD3 UR7, UPT, UPT, UR7, 0x10, URZ ;  /* 0x0000001007077890 */ /* 0x000fe4000fffe0ff */
[----:B------:R-:W-:Y:S01]  /*09e0*/  UIADD3 UR4, UPT, UPT, UR4, 0x10, URZ ;  /* 0x0000001004047890 */ /* 0x000fe2000fffe0ff */
[----:B------:R-:W3:Y:S01]  /*09f0*/  LDS.128 R4, [UR9+-0x10] ;  /* 0xfffff009ff047984 */ /* 0x000ee20008000c00 */
[----:B------:R-:W-:-:S03]  /*0a00*/  UISETP.NE.AND UP0, UPT, UR7, URZ, UPT ;  /* 0x000000ff0700728c */ /* 0x000fc6000bf05270 */
[----:B0-----:R-:W0:Y:S04]  /*0a10*/  LDS.128 R8, [UR9] ;  /* 0x00000009ff087984 */ /* 0x001e280008000c00 */
[----:B------:R-:W4:Y:S04]  /*0a20*/  LDS.128 R16, [UR9+0x10] ;  /* 0x00001009ff107984 */ /* 0x000f280008000c00 */
[----:B------:R-:W5:Y:S01]  /*0a30*/  LDS R3, [UR9+0x20] ;  /* 0x00002009ff037984 */ /* 0x000f620008000800 */
[----:B------:R-:W-:Y:S01]  /*0a40*/  UIADD3 UR9, UPT, UPT, UR9, 0x40, URZ ;  /* 0x0000004009097890 */ /* 0x000fe2000fffe0ff */
[----:B--2---:R-:W-:-:S04]  /*0a50*/  FADD R13, R13, R2 ;  /* 0x000000020d0d7221 */ /* 0x004fc80000000000 */
[----:B------:R-:W-:-:S04]  /*0a60*/  FADD R14, R13, R14 ;  /* 0x0000000e0d0e7221 */ /* 0x000fc80000000000 */
[----:B------:R-:W-:-:S04]  /*0a70*/  FADD R15, R14, R15 ;  /* 0x0000000f0e0f7221 */ /* 0x000fc80000000000 */
[----:B---3--:R-:W-:-:S04]  /*0a80*/  FADD R4, R15, R4 ;  /* 0x000000040f047221 */ /* 0x008fc80000000000 */
[----:B------:R-:W-:-:S04]  /*0a90*/  FADD R5, R4, R5 ;  /* 0x0000000504057221 */ /* 0x000fc80000000000 */
[----:B------:R-:W-:-:S04]  /*0aa0*/  FADD R6, R5, R6 ;  /* 0x0000000605067221 */ /* 0x000fc80000000000 */
[----:B------:R-:W-:-:S04]  /*0ab0*/  FADD R7, R6, R7 ;  /* 0x0000000706077221 */ /* 0x000fc80000000000 */
[----:B0-----:R-:W-:-:S04]  /*0ac0*/  FADD R8, R7, R8 ;  /* 0x0000000807087221 */ /* 0x001fc80000000000 */
[----:B------:R-:W-:-:S04]  /*0ad0*/  FADD R9, R8, R9 ;  /* 0x0000000908097221 */ /* 0x000fc80000000000 */
[----:B------:R-:W-:-:S04]  /*0ae0*/  FADD R10, R9, R10 ;  /* 0x0000000a090a7221 */ /* 0x000fc80000000000 */
[----:B------:R-:W-:-:S04]  /*0af0*/  FADD R11, R10, R11 ;  /* 0x0000000b0a0b7221 */ /* 0x000fc80000000000 */
[----:B----4-:R-:W-:-:S04]  /*0b00*/  FADD R16, R11, R16 ;  /* 0x000000100b107221 */ /* 0x010fc80000000000 */
[----:B------:R-:W-:-:S04]  /*0b10*/  FADD R17, R16, R17 ;  /* 0x0000001110117221 */ /* 0x000fc80000000000 */
[----:B------:R-:W-:-:S04]  /*0b20*/  FADD R18, R17, R18 ;  /* 0x0000001211127221 */ /* 0x000fc80000000000 */
[----:B------:R-:W-:-:S04]  /*0b30*/  FADD R18, R18, R19 ;  /* 0x0000001312127221 */ /* 0x000fc80000000000 */
[----:B-----5:R-:W-:Y:S01]  /*0b40*/  FADD R2, R18, R3 ;  /* 0x0000000312027221 */ /* 0x020fe20000000000 */
[----:B------:R-:W-:Y:S06]  /*0b50*/  BRA.U UP0, `(.L_x_8) ;  /* 0xfffffffd00987547 */ /* 0x000fec000b83ffff */
[----:B------:R-:W-:-:S12]  /*0b60*/  UIADD3 UR4, UPT, UPT, UR4, 0x1, URZ ;  /* 0x0000000104047890 */ /* 0x000fd8000fffe0ff */
.L_x_7:
[----:B------:R-:W-:-:S09]  /*0b70*/  UISETP.NE.AND UP0, UPT, UR8, URZ, UPT ;  /* 0x000000ff0800728c */ /* 0x000fd2000bf05270 */
[----:B------:R-:W-:Y:S05]  /*0b80*/  BRA.U !UP0, `(.L_x_9) ;  /* 0x0000000108b87547 */ /* 0x000fea000b800000 */
[----:B------:R-:W-:Y:S02]  /*0b90*/  UISETP.GE.U32.AND UP0, UPT, UR8, 0x8, UPT ;  /* 0x000000080800788c */ /* 0x000fe4000bf06070 */
[----:B------:R-:W-:-:S04]  /*0ba0*/  ULOP3.LUT UR7, UR6, 0x7, URZ, 0xc0, !UPT ;  /* 0x0000000706077892 */ /* 0x000fc8000f8ec0ff */
[----:B------:R-:W-:-:S03]  /*0bb0*/  UISETP.NE.AND UP1, UPT, UR7, URZ, UPT ;  /* 0x000000ff0700728c */ /* 0x000fc6000bf25270 */
[----:B------:R-:W-:Y:S08]  /*0bc0*/  BRA.U !UP0, `(.L_x_10) ;  /* 0x0000000108487547 */ /* 0x000ff0000b800000 */
[----:B------:R-:W-:Y:S02]  /*0bd0*/  ULEA UR8, UR4, UR5, 0x2 ;  /* 0x0000000504087291 */ /* 0x000fe4000f8e10ff */
[----:B------:R-:W-:-:S07]  /*0be0*/  UIADD3 UR4, UPT, UPT, UR4, 0x8, URZ ;  /* 0x0000000804047890 */ /* 0x000fce000fffe0ff */
[----:B0-----:R-:W2:Y:S04]  /*0bf0*/  LDS R3, [UR8] ;  /* 0x00000008ff037984 */ /* 0x001ea80008000800 */
[----:B------:R-:W0:Y:S04]  /*0c00*/  LDS R4, [UR8+0x4] ;  /* 0x00000408ff047984 */ /* 0x000e280008000800 */
[----:B------:R-:W3:Y:S04]  /*0c10*/  LDS R6, [UR8+0x8] ;  /* 0x00000808ff067984 */ /* 0x000ee80008000800 */
[----:B------:R-:W4:Y:S04]  /*0c20*/  LDS R8, [UR8+0xc] ;  /* 0x00000c08ff087984 */ /* 0x000f280008000800 */
[----:B------:R-:W5:Y:S04]  /*0c30*/  LDS R10, [UR8+0x10] ;  /* 0x00001008ff0a7984 */ /* 0x000f680008000800 */
[----:B------:R-:W1:Y:S04]  /*0c40*/  LDS R12, [UR8+0x14] ;  /* 0x00001408ff0c7984 */ /* 0x000e680008000800 */
[----:B------:R-:W1:Y:S04]  /*0c50*/  LDS R14, [UR8+0x18] ;  /* 0x00001808ff0e7984 */ /* 0x000e680008000800 */
[----:B------:R-:W1:Y:S01]  /*0c60*/  LDS R16, [UR8+0x1c] ;  /* 0x00001c08ff107984 */ /* 0x000e620008000800 */
[----:B--2---:R-:W-:-:S04]  /*0c70*/  FADD R3, R2, R3 ;  /* 0x0000000302037221 */ /* 0x004fc80000000000 */
[----:B0-----:R-:W-:-:S04]  /*0c80*/  FADD R3, R3, R4 ;  /* 0x0000000403037221 */ /* 0x001fc80000000000 */
[----:B---3--:R-:W-:-:S04]  /*0c90*/  FADD R3, R3, R6 ;  /* 0x0000000603037221 */ /* 0x008fc80000000000 */
[----:B----4-:R-:W-:-:S04]  /*0ca0*/  FADD R3, R3, R8 ;  /* 0x0000000803037221 */ /* 0x010fc80000000000 */
[----:B-----5:R-:W-:-:S04]  /*0cb0*/  FADD R3, R3, R10 ;  /* 0x0000000a03037221 */ /* 0x020fc80000000000 */
[----:B-1----:R-:W-:-:S04]  /*0cc0*/  FADD R3, R3, R12 ;  /* 0x0000000c03037221 */ /* 0x002fc80000000000 */
[----:B------:R-:W-:-:S04]  /*0cd0*/  FADD R3, R3, R14 ;  /* 0x0000000e03037221 */ /* 0x000fc80000000000 */
[----:B------:R-:W-:-:S07]  /*0ce0*/  FADD R2, R3, R16 ;  /* 0x0000001003027221 */ /* 0x000fce0000000000 */
.L_x_10:
        /* <DEDUP_REMOVED lines=10> */
[----:B------:R-:W4:Y:S01]  /*0d90*/  LDS R8, [UR7+0xc] ;  /* 0x00000c07ff087984 */ /* 0x000f220008000800 */
[----:B--2---:R-:W-:-:S04]  /*0da0*/  FADD R3, R2, R3 ;  /* 0x0000000302037221 */ /* 0x004fc80000000000 */
[----:B0-----:R-:W-:-:S04]  /*0db0*/  FADD R3, R3, R4 ;  /* 0x0000000403037221 */ /* 0x001fc80000000000 */
[----:B---3--:R-:W-:-:S04]  /*0dc0*/  FADD R3, R3, R6 ;  /* 0x0000000603037221 */ /* 0x008fc80000000000 */
[----:B----4-:R-:W-:-:S07]  /*0dd0*/  FADD R2, R3, R8 ;  /* 0x0000000803027221 */ /* 0x010fce0000000000 */
.L_x_11:
[----:B------:R-:W-:Y:S05]  /*0de0*/  BRA.U !UP1, `(.L_x_9) ;  /* 0x0000000109207547 */ /* 0x000fea000b800000 */
[----:B------:R-:W-:Y:S02]  /*0df0*/  ULEA UR4, UR4, UR5, 0x2 ;  /* 0x0000000504047291 */ /* 0x000fe4000f8e10ff */
[----:B------:R-:W-:-:S12]  /*0e00*/  UIADD3 UR6, UPT, UPT, -UR6, URZ, URZ ;  /* 0x000000ff06067290 */ /* 0x000fd8000fffe1ff */
.L_x_12:
[----:B0-----:R-:W2:Y:S01]  /*0e10*/  LDS R3, [UR4] ;  /* 0x00000004ff037984 */ /* 0x001ea20008000800 */
[----:B------:R-:W-:Y:S02]  /*0e20*/  UIADD3 UR6, UPT, UPT, UR6, 0x1, URZ ;  /* 0x0000000106067890 */ /* 0x000fe4000fffe0ff */
[----:B------:R-:W-:Y:S02]  /*0e30*/  UIADD3 UR4, UPT, UPT, UR4, 0x4, URZ ;  /* 0x0000000404047890 */ /* 0x000fe4000fffe0ff */
[----:B------:R-:W-:Y:S01]  /*0e40*/  UISETP.NE.AND UP0, UPT, UR6, URZ, UPT ;  /* 0x000000ff0600728c */ /* 0x000fe2000bf05270 */
[----:B--2---:R-:W-:-:S08]  /*0e50*/  FADD R2, R3, R2 ;  /* 0x0000000203027221 */ /* 0x004fd00000000000 */
[----:B------:R-:W-:Y:S05]  /*0e60*/  BRA.U UP0, `(.L_x_12) ;  /* 0xfffffffd00e87547 */ /* 0x000fea000b83ffff */
.L_x_9:
[----:B--2---:R3:W-:Y:S02]  /*0e70*/  STS [UR5], R2 ;  /* 0x00000002ff007988 */ /* 0x0047e40008000805 */
.L_x_6:
[----:B------:R-:W1:Y:S02]  /*0e80*/  LDC.64 R4, c[0x0][0x388] ;  /* 0x0000e200ff047b82 */ /* 0x000e640000000a00 */
[----:B-1----:R-:W-:-:S05]  /*0e90*/  IMAD.WIDE.U32 R4, R0, 0x4, R4 ;  /* 0x0000000400047825 */ /* 0x002fca00078e0004 */
[----:B--2---:R-:W-:Y:S01]  /*0ea0*/  STG.E desc[UR10][R4.64], R2 ;  /* 0x0000000204007986 */ /* 0x004fe2000c10190a */
[----:B------:R-:W-:Y:S05]  /*0eb0*/  EXIT ;  /* 0x000000000000794d */ /* 0x000fea0003800000 */
.L_x_13:
[----:B------:R-:W-:-:S00]  /*0ec0*/  BRA `(.L_x_13) ;  /* 0xfffffffc00fc7947 */ /* 0x000fc0000383ffff */
[----:B------:R-:W-:-:S00]  /*0ed0*/  NOP ;  /* 0x0000000000007918 */ /* 0x000fc00000000000 */
        /* <DEDUP_REMOVED lines=10> */
.L_x_14:


//--------------------- .nv.shared._Z23kernelSum_Column_MatrixPfS_i --------------------------
	.section	.nv.shared._Z23kernelSum_Column_MatrixPfS_i,"aw",@nobits
	.sectionflags	@""
	.align	4
.nv.shared._Z23kernelSum_Column_MatrixPfS_i:
	.zero		1152


//--------------------- .nv.shared.reserved.0     --------------------------
	.section	.nv.shared.reserved.0,"aw",@nobits
	.weak		__nv_reservedSMEM_offset_0_alias
	.size		__nv_reservedSMEM_offset_0_alias, 0, 64
	.other		__nv_reservedSMEM_offset_0_alias,@"STO_CUDA_RESERVED_SHARED STV_DEFAULT"
__nv_reservedSMEM_offset_0_alias:
	.zero		0
	.zero		64


//--------------------- .nv.constant0._Z23kernelSum_Column_MatrixPfS_i --------------------------
	.section	.nv.constant0._Z23kernelSum_Column_MatrixPfS_i,"a",@progbits
	.sectionflags	@""
	.align	4
.nv.constant0._Z23kernelSum_Column_MatrixPfS_i:
	.zero		916


//--------------------- SYMBOLS --------------------------

	.type		.nv.reservedSmem.offset0,@object
	.size		.nv.reservedSmem.offset0,0x4
	.type		.nv.reservedSmem.cap,@object
	.size		.nv.reservedSmem.cap,0x4
